//
// Generated by NVIDIA NVVM Compiler
//
// Compiler Build ID: CL-36424714
// Cuda compilation tools, release 13.0, V13.0.88
// Based on NVVM 20.0.0
//

.version 9.0
.target sm_100
.address_size 64

	// .globl	_Z5hellov
.extern .func  (.param .b32 func_retval0) vprintf
(
	.param .b64 vprintf_param_0,
	.param .b64 vprintf_param_1
)
;
.global .align 1 .b8 $str[22] = {72, 101, 108, 108, 111, 32, 102, 114, 111, 109, 32, 116, 104, 114, 101, 97, 100, 32, 37, 100, 10};

.visible .entry _Z5hellov()
{
	.local .align 8 .b8 	__local_depot0[8];
	.reg .b64 	%SP;
	.reg .b64 	%SPL;
	.reg .b32 	%r<4>;
	.reg .b64 	%rd<5>;

	mov.u64 	%SPL, __local_depot0;
	cvta.local.u64 	%SP, %SPL;
	add.u64 	%rd1, %SP, 0;
	add.u64 	%rd2, %SPL, 0;
	mov.u32 	%r1, %tid.x;
	st.local.u32 	[%rd2], %r1;
	mov.u64 	%rd3, $str;
	cvta.global.u64 	%rd4, %rd3;
	{ // callseq 0, 0
	.param .b64 param0;
	st.param.b64 	[param0], %rd4;
	.param .b64 param1;
	st.param.b64 	[param1], %rd1;
	.param .b32 retval0;
	call.uni (retval0), 
	vprintf, 
	(
	param0, 
	param1
	);
	ld.param.b32 	%r2, [retval0];
	} // callseq 0
	ret;

}


// ===== COMPILED SASS (sm_100) =====

	.target	sm_100

	.elftype	@"ET_EXEC"


//--------------------- .note.nv.tkinfo           --------------------------
	.section	.note.nv.tkinfo,"",@"SHT_NOTE"
	.sectionflags	@"SHF_NOTE_NV_TKINFO"
	.tkinfo
        /*0018*/ 	.word	0x00000002
        /*0030*/ 	.string	""
        /*0030*/ 	.string	"ptxas"
        /*0030*/ 	.string	"Cuda compilation tools, release 13.0, V13.0.88"
        /*0030*/ 	.string	"Build cuda_13.0.r13.0/compiler.36424714_0"
        /*0030*/ 	.string	"-arch sm_100 -m 64 "



//--------------------- .note.nv.cuinfo           --------------------------
	.section	.note.nv.cuinfo,"",@"SHT_NOTE"
	.sectionflags	@"SHF_NOTE_NV_CUINFO"
        /*0018*/ 	.short	0x0002
        /*001a*/ 	.short	0x0064
        /*001c*/ 	.short	0x0082
	.zero		2


//--------------------- .nv.info                  --------------------------
	.section	.nv.info,"",@"SHT_CUDA_INFO"
	.align	4


	//----- nvinfo : EIATTR_REGCOUNT
	.align		4
        /*0000*/ 	.byte	0x04, 0x2f
        /*0002*/ 	.short	(.L_2 - .L_1)
	.align		4
.L_1:
        /*0004*/ 	.word	index@(_Z5hellov)
        /*0008*/ 	.word	0x00000018


	//----- nvinfo : EIATTR_FRAME_SIZE
	.align		4
.L_2:
        /*000c*/ 	.byte	0x04, 0x11
        /*000e*/ 	.short	(.L_4 - .L_3)
	.align		4
.L_3:
        /*0010*/ 	.word	index@(_Z5hellov)
        /*0014*/ 	.word	0x00000008


	//----- nvinfo : EIATTR_MIN_STACK_SIZE
	.align		4
.L_4:
        /*0018*/ 	.byte	0x04, 0x12
        /*001a*/ 	.short	(.L_6 - .L_5)
	.align		4
.L_5:
        /*001c*/ 	.word	index@(_Z5hellov)
        /*0020*/ 	.word	0x00000008
.L_6:


//--------------------- .nv.compat                --------------------------
	.section	.nv.compat,"",@"SHT_CUDA_COMPAT_INFO"
	.align	4
        /*0000*/ 	.byte	0x02, 0x09, 0x00, 0x00, 0x02, 0x02, 0x01, 0x00, 0x02, 0x05, 0x05, 0x00, 0x03, 0x07, 0x01, 0x01
        /*0010*/ 	.byte	0x02, 0x03, 0x00, 0x00, 0x02, 0x06, 0x01, 0x00, 0x04, 0x0b, 0x08, 0x00, 0x09, 0x00, 0x00, 0x00
        /*0020*/ 	.byte	0x00, 0x00, 0x00, 0x00


//--------------------- .nv.info._Z5hellov        --------------------------
	.section	.nv.info._Z5hellov,"",@"SHT_CUDA_INFO"
	.sectionflags	@""
	.align	4


	//----- nvinfo : EIATTR_CUDA_API_VERSION
	.align		4
        /*0000*/ 	.byte	0x04, 0x37
        /*0002*/ 	.short	(.L_8 - .L_7)
.L_7:
        /*0004*/ 	.word	0x00000082


	//----- nvinfo : EIATTR_SPARSE_MMA_MASK
	.align		4
.L_8:
        /*0008*/ 	.byte	0x03, 0x50
        /*000a*/ 	.short	0x0000


	//----- nvinfo : EIATTR_MAXREG_COUNT
	.align		4
        /*000c*/ 	.byte	0x03, 0x1b
        /*000e*/ 	.short	0x00ff


	//----- nvinfo : EIATTR_EXTERNS
	.align		4
        /*0010*/ 	.byte	0x04, 0x0f
        /*0012*/ 	.short	(.L_10 - .L_9)


	//   ....[0]....
	.align		4
.L_9:
        /*0014*/ 	.word	index@(vprintf)


	//----- nvinfo : EIATTR_MERCURY_ISA_VERSION
	.align		4
.L_10:
        /*0018*/ 	.byte	0x03, 0x5f
        /*001a*/ 	.short	0x0101


	//----- nvinfo : EIATTR_VRC_CTA_INIT_COUNT
	.align		4
        /*001c*/ 	.byte	0x02, 0x4a
	.zero		1
	.zero		1


	//----- nvinfo : EIATTR_SYSCALL_OFFSETS
	.align		4
        /*0020*/ 	.byte	0x04, 0x46
        /*0022*/ 	.short	(.L_12 - .L_11)


	//   ....[0]....
.L_11:
        /*0024*/ 	.word	0x000000e0


	//----- nvinfo : EIATTR_EXIT_INSTR_OFFSETS
	.align		4
.L_12:
        /*0028*/ 	.byte	0x04, 0x1c
        /*002a*/ 	.short	(.L_14 - .L_13)


	//   ....[0]....
.L_13:
        /*002c*/ 	.word	0x000000f0


	//----- nvinfo : EIATTR_SW_WAR
	.align		4
.L_14:
        /*0030*/ 	.byte	0x04, 0x36
        /*0032*/ 	.short	(.L_16 - .L_15)
.L_15:
        /*0034*/ 	.word	0x00000008
.L_16:


//--------------------- .nv.callgraph             --------------------------
	.section	.nv.callgraph,"",@"SHT_CUDA_CALLGRAPH"
	.align	4
	.sectionentsize	8
	.align		4
        /*0000*/ 	.word	0x00000000
	.align		4
        /*0004*/ 	.word	0xffffffff
	.align		4
        /*0008*/ 	.word	index@(_Z5hellov)
	.align		4
        /*000c*/ 	.word	index@(vprintf)
	.align		4
        /*0010*/ 	.word	0x00000000
	.align		4
        /*0014*/ 	.word	0xfffffffe
	.align		4
        /*0018*/ 	.word	0x00000000
	.align		4
        /*001c*/ 	.word	0xfffffffd
	.align		4
        /*0020*/ 	.word	0x00000000
	.align		4
        /*0024*/ 	.word	0xfffffffc


//--------------------- .nv.constant4             --------------------------
	.section	.nv.constant4,"a",@progbits
	.align	8
	.align		8
.nv.constant4:
        /*0000*/ 	.dword	vprintf
	.align		8
        /*0008*/ 	.dword	$str


//--------------------- .text._Z5hellov           --------------------------
	.section	.text._Z5hellov,"ax",@progbits
	.align	128
        .global         _Z5hellov
        .type           _Z5hellov,@function
        .size           _Z5hellov,(.L_x_2 - _Z5hellov)
        .other          _Z5hellov,@"STO_CUDA_ENTRY STV_DEFAULT"
_Z5hellov:
.text._Z5hellov:
[----:B------:R-:W0:Y:S01]  /*0000*/  LDC R1, c[0x0][0x37c] ;  /* 0x0000df00ff017b82 */ /* 0x000e220000000800 */
[----:B------:R-:W1:Y:S01]  /*0010*/  S2R R8, SR_TID.X ;  /* 0x0000000000087919 */ /* 0x000e620000002100 */
[----:B0-----:R-:W-:Y:S01]  /*0020*/  VIADD R1, R1, 0xfffffff8 ;  /* 0xfffffff801017836 */ /* 0x001fe20000000000 */
[----:B------:R-:W-:Y:S01]  /*0030*/  MOV R0, 0x0 ;  /* 0x0000000000007802 */ /* 0x000fe20000000f00 */
[----:B------:R-:W0:Y:S04]  /*0040*/  LDCU UR4, c[0x0][0x2f8] ;  /* 0x00005f00ff0477ac */ /* 0x000e280008000800 */
[----:B------:R2:W3:Y:S01]  /*0050*/  LDC.64 R2, c[0x4][R0] ;  /* 0x0100000000027b82 */ /* 0x0004e20000000a00 */
[----:B------:R-:W4:Y:S01]  /*0060*/  LDCU.64 UR6, c[0x4][0x8] ;  /* 0x01000100ff0677ac */ /* 0x000f220008000a00 */
[----:B------:R-:W5:Y:S01]  /*0070*/  LDCU UR5, c[0x0][0x2fc] ;  /* 0x00005f80ff0577ac */ /* 0x000f620008000800 */
[----:B0-----:R-:W-:Y:S01]  /*0080*/  IADD3 R6, P0, PT, R1, UR4, RZ ;  /* 0x0000000401067c10 */ /* 0x001fe2000ff1e0ff */
[----:B----4-:R-:W-:Y:S01]  /*0090*/  IMAD.U32 R4, RZ, RZ, UR6 ;  /* 0x00000006ff047e24 */ /* 0x010fe2000f8e00ff */
[----:B------:R-:W-:-:S03]  /*00a0*/  MOV R5, UR7 ;  /* 0x0000000700057c02 */ /* 0x000fc60008000f00 */
[----:B-----5:R-:W-:Y:S01]  /*00b0*/  IMAD.X R7, RZ, RZ, UR5, P0 ;  /* 0x00000005ff077e24 */ /* 0x020fe200080e06ff */
[----:B-1----:R2:W-:Y:S07]  /*00c0*/  STL [R1], R8 ;  /* 0x0000000801007387 */ /* 0x0025ee0000100800 */
[----:B------:R-:W-:-:S07]  /*00d0*/  LEPC R20, `(.L_x_0) ;  /* 0x000000001014794e */ /* 0x000fce0000000000 */
[----:B--23--:R-:W-:Y:S05]  /*00e0*/  CALL.ABS.NOINC R2 ;  /* 0x0000000002007343 */ /* 0x00cfea0003c00000 */
.L_x_0:
[----:B------:R-:W-:Y:S05]  /*00f0*/  EXIT ;  /* 0x000000000000794d */ /* 0x000fea0003800000 */
.L_x_1:
[----:B------:R-:W-:-:S00]  /*0100*/  BRA `(.L_x_1) ;  /* 0xfffffffc00fc7947 */ /* 0x000fc0000383ffff */
[----:B------:R-:W-:-:S00]  /*0110*/  NOP ;  /* 0x0000000000007918 */ /* 0x000fc00000000000 */
        /* <DEDUP_REMOVED lines=14> */
.L_x_2:


//--------------------- .nv.global.init           --------------------------
	.section	.nv.global.init,"aw",@progbits
.nv.global.init:
	.type		$str,@object
	.size		$str,(.L_0 - $str)
$str:
        /*0000*/ 	.byte	0x48, 0x65, 0x6c, 0x6c, 0x6f, 0x20, 0x66, 0x72, 0x6f, 0x6d, 0x20, 0x74, 0x68, 0x72, 0x65, 0x61
        /*0010*/ 	.byte	0x64, 0x20, 0x25, 0x64, 0x0a, 0x00
.L_0:


//--------------------- .nv.shared.reserved.0     --------------------------
	.section	.nv.shared.reserved.0,"aw",@nobits
	.weak		__nv_reservedSMEM_offset_0_alias
	.size		__nv_reservedSMEM_offset_0_alias, 0, 64
	.other		__nv_reservedSMEM_offset_0_alias,@"STO_CUDA_RESERVED_SHARED STV_DEFAULT"
__nv_reservedSMEM_offset_0_alias:
	.zero		0
	.zero		64


//--------------------- .nv.constant0._Z5hellov   --------------------------
	.section	.nv.constant0._Z5hellov,"a",@progbits
	.sectionflags	@""
	.align	4
.nv.constant0._Z5hellov:
	.zero		896


//--------------------- SYMBOLS --------------------------

	.type		.nv.reservedSmem.offset0,@object
	.size		.nv.reservedSmem.offset0,0x4
	.type		vprintf,@function
